//
// Generated by NVIDIA NVVM Compiler
//
// Compiler Build ID: CL-36424714
// Cuda compilation tools, release 13.0, V13.0.88
// Based on NVVM 20.0.0
//

.version 9.0
.target sm_100
.address_size 64

	// .globl	_Z8barriersPii

.visible .entry _Z8barriersPii(
	.param .u64 .ptr .align 1 _Z8barriersPii_param_0,
	.param .u32 _Z8barriersPii_param_1
)
{
	.reg .pred 	%p<2>;
	.reg .b32 	%r<4>;
	.reg .b64 	%rd<5>;

	ld.param.u64 	%rd1, [_Z8barriersPii_param_0];
	mov.u32 	%r1, %tid.x;
	setp.gt.u32 	%p1, %r1, 31;
	@%p1 bra 	$L__BB0_2;
	cvta.to.global.u64 	%rd2, %rd1;
	mul.wide.u32 	%rd3, %r1, 4;
	add.s64 	%rd4, %rd2, %rd3;
	mov.b32 	%r2, 1;
	st.global.u32 	[%rd4], %r2;
	bar.warp.sync 	5;
	mov.b32 	%r3, 2;
	st.global.u32 	[%rd4+4], %r3;
	bar.warp.sync 	-1;
$L__BB0_2:
	bar.sync 	0;
	ret;

}


// ===== COMPILED SASS (sm_100) =====

	.target	sm_100

	.elftype	@"ET_EXEC"


//--------------------- .note.nv.tkinfo           --------------------------
	.section	.note.nv.tkinfo,"",@"SHT_NOTE"
	.sectionflags	@"SHF_NOTE_NV_TKINFO"
	.tkinfo
        /*0018*/ 	.word	0x00000002
        /*0030*/ 	.string	""
        /*0030*/ 	.string	"ptxas"
        /*0030*/ 	.string	"Cuda compilation tools, release 13.0, V13.0.88"
        /*0030*/ 	.string	"Build cuda_13.0.r13.0/compiler.36424714_0"
        /*0030*/ 	.string	"-arch sm_100 -m 64 "



//--------------------- .note.nv.cuinfo           --------------------------
	.section	.note.nv.cuinfo,"",@"SHT_NOTE"
	.sectionflags	@"SHF_NOTE_NV_CUINFO"
        /*0018*/ 	.short	0x0002
        /*001a*/ 	.short	0x0064
        /*001c*/ 	.short	0x0082
	.zero		2


//--------------------- .nv.info                  --------------------------
	.section	.nv.info,"",@"SHT_CUDA_INFO"
	.align	4


	//----- nvinfo : EIATTR_REGCOUNT
	.align		4
        /*0000*/ 	.byte	0x04, 0x2f
        /*0002*/ 	.short	(.L_1 - .L_0)
	.align		4
.L_0:
        /*0004*/ 	.word	index@(_Z8barriersPii)
        /*0008*/ 	.word	0x0000000c


	//----- nvinfo : EIATTR_FRAME_SIZE
	.align		4
.L_1:
        /*000c*/ 	.byte	0x04, 0x11
        /*000e*/ 	.short	(.L_3 - .L_2)
	.align		4
.L_2:
        /*0010*/ 	.word	index@(_Z8barriersPii)
        /*0014*/ 	.word	0x00000000


	//----- nvinfo : EIATTR_MIN_STACK_SIZE
	.align		4
.L_3:
        /*0018*/ 	.byte	0x04, 0x12
        /*001a*/ 	.short	(.L_5 - .L_4)
	.align		4
.L_4:
        /*001c*/ 	.word	index@(_Z8barriersPii)
        /*0020*/ 	.word	0x00000000
.L_5:


//--------------------- .nv.compat                --------------------------
	.section	.nv.compat,"",@"SHT_CUDA_COMPAT_INFO"
	.align	4
        /*0000*/ 	.byte	0x02, 0x09, 0x00, 0x00, 0x02, 0x02, 0x01, 0x00, 0x02, 0x05, 0x05, 0x00, 0x03, 0x07, 0x01, 0x01
        /*0010*/ 	.byte	0x02, 0x03, 0x00, 0x00, 0x02, 0x06, 0x01, 0x00, 0x04, 0x0b, 0x08, 0x00, 0x09, 0x00, 0x00, 0x00
        /*0020*/ 	.byte	0x00, 0x00, 0x00, 0x00


//--------------------- .nv.info._Z8barriersPii   --------------------------
	.section	.nv.info._Z8barriersPii,"",@"SHT_CUDA_INFO"
	.sectionflags	@""
	.align	4


	//----- nvinfo : EIATTR_CUDA_API_VERSION
	.align		4
        /*0000*/ 	.byte	0x04, 0x37
        /*0002*/ 	.short	(.L_7 - .L_6)
.L_6:
        /*0004*/ 	.word	0x00000082


	//----- nvinfo : EIATTR_KPARAM_INFO
	.align		4
.L_7:
        /*0008*/ 	.byte	0x04, 0x17
        /*000a*/ 	.short	(.L_9 - .L_8)
.L_8:
        /*000c*/ 	.word	0x00000000
        /*0010*/ 	.short	0x0001
        /*0012*/ 	.short	0x0008
        /*0014*/ 	.byte	0x00, 0xf0, 0x11, 0x00


	//----- nvinfo : EIATTR_KPARAM_INFO
	.align		4
.L_9:
        /*0018*/ 	.byte	0x04, 0x17
        /*001a*/ 	.short	(.L_11 - .L_10)
.L_10:
        /*001c*/ 	.word	0x00000000
        /*0020*/ 	.short	0x0000
        /*0022*/ 	.short	0x0000
        /*0024*/ 	.byte	0x00, 0xf5, 0x21, 0x00


	//----- nvinfo : EIATTR_SPARSE_MMA_MASK
	.align		4
.L_11:
        /*0028*/ 	.byte	0x03, 0x50
        /*002a*/ 	.short	0x0000


	//----- nvinfo : EIATTR_MAXREG_COUNT
	.align		4
        /*002c*/ 	.byte	0x03, 0x1b
        /*002e*/ 	.short	0x00ff


	//----- nvinfo : EIATTR_NUM_BARRIERS
	.align		4
        /*0030*/ 	.byte	0x02, 0x4c
        /*0032*/ 	.byte	0x01
	.zero		1


	//----- nvinfo : EIATTR_MERCURY_ISA_VERSION
	.align		4
        /*0034*/ 	.byte	0x03, 0x5f
        /*0036*/ 	.short	0x0101


	//----- nvinfo : EIATTR_COOP_GROUP_MASK_REGIDS
	.align		4
        /*0038*/ 	.byte	0x04, 0x29
        /*003a*/ 	.short	(.L_13 - .L_12)


	//   ....[0]....
.L_12:
        /*003c*/ 	.word	0x05000000


	//   ....[1]....
        /*0040*/ 	.word	0xffffffff


	//   ....[2]....
        /*0044*/ 	.word	0x05000000


	//   ....[3]....
        /*0048*/ 	.word	0x05000000


	//----- nvinfo : EIATTR_COOP_GROUP_INSTR_OFFSETS
	.align		4
.L_13:
        /*004c*/ 	.byte	0x04, 0x28
        /*004e*/ 	.short	(.L_15 - .L_14)


	//   ....[0]....
.L_14:
        /*0050*/ 	.word	0x000000e0


	//   ....[1]....
        /*0054*/ 	.word	0x00000150


	//   ....[2]....
        /*0058*/ 	.word	0x000001a0


	//   ....[3]....
        /*005c*/ 	.word	0x00000200


	//----- nvinfo : EIATTR_VRC_CTA_INIT_COUNT
	.align		4
.L_15:
        /*0060*/ 	.byte	0x02, 0x4a
	.zero		1
	.zero		1


	//----- nvinfo : EIATTR_EXIT_INSTR_OFFSETS
	.align		4
        /*0064*/ 	.byte	0x04, 0x1c
        /*0066*/ 	.short	(.L_17 - .L_16)


	//   ....[0]....
.L_16:
        /*0068*/ 	.word	0x00000180


	//----- nvinfo : EIATTR_CRS_STACK_SIZE
	.align		4
.L_17:
        /*006c*/ 	.byte	0x04, 0x1e
        /*006e*/ 	.short	(.L_19 - .L_18)
.L_18:
        /*0070*/ 	.word	0x00000000


	//----- nvinfo : EIATTR_CBANK_PARAM_SIZE
	.align		4
.L_19:
        /*0074*/ 	.byte	0x03, 0x19
        /*0076*/ 	.short	0x000c


	//----- nvinfo : EIATTR_PARAM_CBANK
	.align		4
        /*0078*/ 	.byte	0x04, 0x0a
        /*007a*/ 	.short	(.L_21 - .L_20)
	.align		4
.L_20:
        /*007c*/ 	.word	index@(.nv.constant0._Z8barriersPii)
        /*0080*/ 	.short	0x0380
        /*0082*/ 	.short	0x000c


	//----- nvinfo : EIATTR_SW_WAR
	.align		4
.L_21:
        /*0084*/ 	.byte	0x04, 0x36
        /*0086*/ 	.short	(.L_23 - .L_22)
.L_22:
        /*0088*/ 	.word	0x00000008
.L_23:


//--------------------- .nv.callgraph             --------------------------
	.section	.nv.callgraph,"",@"SHT_CUDA_CALLGRAPH"
	.align	4
	.sectionentsize	8
	.align		4
        /*0000*/ 	.word	0x00000000
	.align		4
        /*0004*/ 	.word	0xffffffff
	.align		4
        /*0008*/ 	.word	0x00000000
	.align		4
        /*000c*/ 	.word	0xfffffffe
	.align		4
        /*0010*/ 	.word	0x00000000
	.align		4
        /*0014*/ 	.word	0xfffffffd
	.align		4
        /*0018*/ 	.word	0x00000000
	.align		4
        /*001c*/ 	.word	0xfffffffc


//--------------------- .text._Z8barriersPii      --------------------------
	.section	.text._Z8barriersPii,"ax",@progbits
	.align	128
        .global         _Z8barriersPii
        .type           _Z8barriersPii,@function
        .size           _Z8barriersPii,(.L_x_8 - _Z8barriersPii)
        .other          _Z8barriersPii,@"STO_CUDA_ENTRY STV_DEFAULT"
_Z8barriersPii:
.text._Z8barriersPii:
[----:B------:R-:W-:Y:S01]  /*0000*/  LDC R1, c[0x0][0x37c] ;  /* 0x0000df00ff017b82 */ /* 0x000fe20000000800 */
[----:B------:R-:W0:Y:S02]  /*0010*/  S2R R5, SR_TID.X ;  /* 0x0000000000057919 */ /* 0x000e240000002100 */
[----:B0-----:R-:W-:-:S13]  /*0020*/  ISETP.GT.U32.AND P0, PT, R5, 0x1f, PT ;  /* 0x0000001f0500780c */ /* 0x001fda0003f04070 */
[----:B------:R-:W-:Y:S05]  /*0030*/  @P0 BRA `(.L_x_0) ;  /* 0x0000000000480947 */ /* 0x000fea0003800000 */
[----:B------:R-:W0:Y:S01]  /*0040*/  LDC.64 R8, c[0x0][0x358] ;  /* 0x0000d600ff087b82 */ /* 0x000e220000000a00 */
[----:B------:R-:W-:Y:S02]  /*0050*/  IMAD.MOV.U32 R7, RZ, RZ, 0x1 ;  /* 0x00000001ff077424 */ /* 0x000fe400078e00ff */
[----:B------:R-:W-:-:S05]  /*0060*/  IMAD.MOV.U32 R0, RZ, RZ, 0x5 ;  /* 0x00000005ff007424 */ /* 0x000fca00078e00ff */
[----:B------:R-:W1:Y:S01]  /*0070*/  LDC.64 R2, c[0x0][0x380] ;  /* 0x0000e000ff027b82 */ /* 0x000e620000000a00 */
[----:B0-----:R-:W-:Y:S02]  /*0080*/  R2UR UR4, R8 ;  /* 0x00000000080472ca */ /* 0x001fe400000e0000 */
[----:B------:R-:W-:Y:S01]  /*0090*/  R2UR UR5, R9 ;  /* 0x00000000090572ca */ /* 0x000fe200000e0000 */
[----:B-1----:R-:W-:-:S12]  /*00a0*/  IMAD.WIDE.U32 R2, R5, 0x4, R2 ;  /* 0x0000000405027825 */ /* 0x002fd800078e0002 */
[----:B------:R0:W-:Y:S01]  /*00b0*/  STG.E desc[UR4][R2.64], R7 ;  /* 0x0000000702007986 */ /* 0x0001e2000c101904 */
[----:B------:R-:W-:-:S13]  /*00c0*/  R2UR UR4, R0 ;  /* 0x00000000000472ca */ /* 0x000fda00000e0000 */
[----:B0-----:R-:W-:Y:S05]  /*00d0*/  BRA.DIV UR4, `(.L_x_1) ;  /* 0x00000002042c7947 */ /* 0x001fea000b800000 */
[----:B------:R-:W-:Y:S01]  /*00e0*/  NOP ;  /* 0x0000000000007918 */ /* 0x000fe20000000000 */
.L_x_4:
[----:B------:R-:W-:Y:S01]  /*00f0*/  R2UR UR4, R8 ;  /* 0x00000000080472ca */ /* 0x000fe200000e0000 */
[----:B------:R-:W-:Y:S01]  /*0100*/  IMAD.MOV.U32 R5, RZ, RZ, 0x2 ;  /* 0x00000002ff057424 */ /* 0x000fe200078e00ff */
[----:B------:R-:W-:-:S13]  /*0110*/  R2UR UR5, R9 ;  /* 0x00000000090572ca */ /* 0x000fda00000e0000 */
[----:B------:R0:W-:Y:S01]  /*0120*/  STG.E desc[UR4][R2.64+0x4], R5 ;  /* 0x0000040502007986 */ /* 0x0001e2000c101904 */
[----:B------:R-:W-:-:S03]  /*0130*/  UMOV UR4, 0xffffffff ;  /* 0xffffffff00047882 */ /* 0x000fc60000000000 */
[----:B------:R-:W-:Y:S05]  /*0140*/  BRA.DIV UR4, `(.L_x_2) ;  /* 0x0000000204207947 */ /* 0x000fea000b800000 */
[----:B------:R-:W-:Y:S01]  /*0150*/  NOP ;  /* 0x0000000000007918 */ /* 0x000fe20000000000 */
.L_x_0:
[----:B------:R-:W-:Y:S05]  /*0160*/  WARPSYNC.ALL ;  /* 0x0000000000007948 */ /* 0x000fea0003800000 */
[----:B------:R-:W-:Y:S06]  /*0170*/  BAR.SYNC.DEFER_BLOCKING 0x0 ;  /* 0x0000000000007b1d */ /* 0x000fec0000010000 */
[----:B------:R-:W-:Y:S05]  /*0180*/  EXIT ;  /* 0x000000000000794d */ /* 0x000fea0003800000 */
.L_x_1:
[----:B------:R-:W-:Y:S05]  /*0190*/  WARPSYNC.COLLECTIVE R0, `(.L_x_3) ;  /* 0x0000000000087348 */ /* 0x000fea0003c00000 */
[----:B------:R-:W-:Y:S01]  /*01a0*/  NOP ;  /* 0x0000000000007918 */ /* 0x000fe20000000000 */
[----:B------:R-:W-:Y:S05]  /*01b0*/  ENDCOLLECTIVE ;  /* 0x000000000000791b */ /* 0x000fea0003800000 */
.L_x_3:
[----:B------:R-:W-:Y:S05]  /*01c0*/  BRA `(.L_x_4) ;  /* 0xfffffffc00c87947 */ /* 0x000fea000383ffff */
.L_x_2:
[----:B------:R-:W-:Y:S01]  /*01d0*/  BSSY B0, `(.L_x_5) ;  /* 0x0000005000007945 */ /* 0x000fe20003800000 */
[----:B------:R-:W-:-:S07]  /*01e0*/  IMAD.MOV.U32 R0, RZ, RZ, -0x1 ;  /* 0xffffffffff007424 */ /* 0x000fce00078e00ff */
[----:B0-----:R-:W-:Y:S05]  /*01f0*/  WARPSYNC.COLLECTIVE R0, `(.L_x_6) ;  /* 0x0000000000087348 */ /* 0x001fea0003c00000 */
[----:B------:R-:W-:Y:S01]  /*0200*/  NOP ;  /* 0x0000000000007918 */ /* 0x000fe20000000000 */
[----:B0-----:R-:W-:Y:S05]  /*0210*/  ENDCOLLECTIVE ;  /* 0x000000000000791b */ /* 0x001fea0003800000 */
.L_x_6:
[----:B------:R-:W-:Y:S05]  /*0220*/  BSYNC B0 ;  /* 0x0000000000007941 */ /* 0x000fea0003800000 */
.L_x_5:
[----:B------:R-:W-:Y:S05]  /*0230*/  BRA `(.L_x_0) ;  /* 0xfffffffc00c87947 */ /* 0x000fea000383ffff */
.L_x_7:
[----:B------:R-:W-:-:S00]  /*0240*/  BRA `(.L_x_7) ;  /* 0xfffffffc00fc7947 */ /* 0x000fc0000383ffff */
[----:B------:R-:W-:-:S00]  /*0250*/  NOP ;  /* 0x0000000000007918 */ /* 0x000fc00000000000 */
        /* <DEDUP_REMOVED lines=10> */
.L_x_8:


//--------------------- .nv.shared.reserved.0     --------------------------
	.section	.nv.shared.reserved.0,"aw",@nobits
	.weak		__nv_reservedSMEM_offset_0_alias
	.size		__nv_reservedSMEM_offset_0_alias, 0, 64
	.other		__nv_reservedSMEM_offset_0_alias,@"STO_CUDA_RESERVED_SHARED STV_DEFAULT"
__nv_reservedSMEM_offset_0_alias:
	.zero		0
	.zero		64


//--------------------- .nv.constant0._Z8barriersPii --------------------------
	.section	.nv.constant0._Z8barriersPii,"a",@progbits
	.sectionflags	@""
	.align	4
.nv.constant0._Z8barriersPii:
	.zero		908


//--------------------- SYMBOLS --------------------------

	.type		.nv.reservedSmem.offset0,@object
	.size		.nv.reservedSmem.offset0,0x4
